	.headerflags	@"EF_CUDA_TEXMODE_UNIFIED EF_CUDA_64BIT_ADDRESS EF_CUDA_SM89 EF_CUDA_VIRTUAL_SM(EF_CUDA_SM89)"
	.elftype	@"ET_EXEC"


//--------------------- .nv.info                  --------------------------
	.section	.nv.info,"",@"SHT_CUDA_INFO"
	.align	4


	//----- nvinfo : EIATTR_REGCOUNT
	.align		4
        /*0000*/ 	.byte	0x04, 0x2f
        /*0002*/ 	.short	(.L_2 - .L_1)
	.align		4
.L_1:
        /*0004*/ 	.word	index@(triton__0d1d2d3de)
        /*0008*/ 	.word	0x00000012


	//----- nvinfo : EIATTR_MAX_STACK_SIZE
	.align		4
.L_2:
        /*000c*/ 	.byte	0x04, 0x23
        /*000e*/ 	.short	(.L_4 - .L_3)
	.align		4
.L_3:
        /*0010*/ 	.word	index@(triton__0d1d2d3de)
        /*0014*/ 	.word	0x00000000


	//----- nvinfo : EIATTR_MIN_STACK_SIZE
	.align		4
.L_4:
        /*0018*/ 	.byte	0x04, 0x12
        /*001a*/ 	.short	(.L_6 - .L_5)
	.align		4
.L_5:
        /*001c*/ 	.word	index@(triton__0d1d2d3de)
        /*0020*/ 	.word	0x00000000


	//----- nvinfo : EIATTR_FRAME_SIZE
	.align		4
.L_6:
        /*0024*/ 	.byte	0x04, 0x11
        /*0026*/ 	.short	(.L_8 - .L_7)
	.align		4
.L_7:
        /*0028*/ 	.word	index@(triton__0d1d2d3de)
        /*002c*/ 	.word	0x00000000
.L_8:


//--------------------- .nv.info.triton__0d1d2d3de --------------------------
	.section	.nv.info.triton__0d1d2d3de,"",@"SHT_CUDA_INFO"
	.align	4


	//----- nvinfo : EIATTR_CUDA_API_VERSION
	.align		4
        /*0000*/ 	.byte	0x04, 0x37
        /*0002*/ 	.short	(.L_10 - .L_9)
.L_9:
        /*0004*/ 	.word	0x0000007b


	//----- nvinfo : EIATTR_PARAM_CBANK
	.align		4
.L_10:
        /*0008*/ 	.byte	0x04, 0x0a
        /*000a*/ 	.short	(.L_12 - .L_11)
	.align		4
.L_11:
        /*000c*/ 	.word	index@(.nv.constant0.triton__0d1d2d3de)
        /*0010*/ 	.short	0x0160
        /*0012*/ 	.short	0x001c


	//----- nvinfo : EIATTR_CBANK_PARAM_SIZE
	.align		4
.L_12:
        /*0014*/ 	.byte	0x03, 0x19
        /*0016*/ 	.short	0x001c


	//----- nvinfo : EIATTR_KPARAM_INFO
	.align		4
        /*0018*/ 	.byte	0x04, 0x17
        /*001a*/ 	.short	(.L_14 - .L_13)
.L_13:
        /*001c*/ 	.word	0x00000000
        /*0020*/ 	.short	0x0003
        /*0022*/ 	.short	0x0018
        /*0024*/ 	.byte	0x00, 0xf0, 0x11, 0x00


	//----- nvinfo : EIATTR_KPARAM_INFO
	.align		4
.L_14:
        /*0028*/ 	.byte	0x04, 0x17
        /*002a*/ 	.short	(.L_16 - .L_15)
.L_15:
        /*002c*/ 	.word	0x00000000
        /*0030*/ 	.short	0x0002
        /*0032*/ 	.short	0x0010
        /*0034*/ 	.byte	0x00, 0xf0, 0x21, 0x00


	//----- nvinfo : EIATTR_KPARAM_INFO
	.align		4
.L_16:
        /*0038*/ 	.byte	0x04, 0x17
        /*003a*/ 	.short	(.L_18 - .L_17)
.L_17:
        /*003c*/ 	.word	0x00000000
        /*0040*/ 	.short	0x0001
        /*0042*/ 	.short	0x0008
        /*0044*/ 	.byte	0x00, 0xf0, 0x21, 0x00


	//----- nvinfo : EIATTR_KPARAM_INFO
	.align		4
.L_18:
        /*0048*/ 	.byte	0x04, 0x17
        /*004a*/ 	.short	(.L_20 - .L_19)
.L_19:
        /*004c*/ 	.word	0x00000000
        /*0050*/ 	.short	0x0000
        /*0052*/ 	.short	0x0000
        /*0054*/ 	.byte	0x00, 0xf0, 0x21, 0x00


	//----- nvinfo : EIATTR_MAXREG_COUNT
	.align		4
.L_20:
        /*0058*/ 	.byte	0x03, 0x1b
        /*005a*/ 	.short	0x00ff


	//----- nvinfo : EIATTR_EXIT_INSTR_OFFSETS
	.align		4
        /*005c*/ 	.byte	0x04, 0x1c
        /*005e*/ 	.short	(.L_22 - .L_21)


	//   ....[0]....
.L_21:
        /*0060*/ 	.word	0x00000ab0


	//   ....[1]....
        /*0064*/ 	.word	0x00000ad0


	//----- nvinfo : EIATTR_MAX_THREADS
	.align		4
.L_22:
        /*0068*/ 	.byte	0x04, 0x05
        /*006a*/ 	.short	(.L_24 - .L_23)
.L_23:
        /*006c*/ 	.word	0x00000020
        /*0070*/ 	.word	0x00000001
        /*0074*/ 	.word	0x00000001


	//----- nvinfo : EIATTR_CRS_STACK_SIZE
	.align		4
.L_24:
        /*0078*/ 	.byte	0x04, 0x1e
        /*007a*/ 	.short	(.L_26 - .L_25)
.L_25:
        /*007c*/ 	.word	0x00000000
.L_26:


//--------------------- .nv.rel.action            --------------------------
	.section	.nv.rel.action,"",@"SHT_CUDA_RELOCINFO"
	.align	8
	.sectionentsize	8
        /*0000*/ 	.byte	0x73, 0x00, 0x00, 0x00, 0x00, 0x00, 0x00, 0x00, 0x00, 0x00, 0x00, 0x11, 0x25, 0x00, 0x05, 0x36


//--------------------- .nv.constant0.triton__0d1d2d3de --------------------------
	.section	.nv.constant0.triton__0d1d2d3de,"a",@progbits
	.align	4
.nv.constant0.triton__0d1d2d3de:
	.zero		380


//--------------------- .text.triton__0d1d2d3de   --------------------------
	.section	.text.triton__0d1d2d3de,"ax",@progbits
	.sectioninfo	@"SHI_REGISTERS=18"
	.align	128
        .global         triton__0d1d2d3de
        .type           triton__0d1d2d3de,@function
        .size           triton__0d1d2d3de,(.L_x_10 - triton__0d1d2d3de)
        .other          triton__0d1d2d3de,@"STO_CUDA_ENTRY STV_DEFAULT"
triton__0d1d2d3de:
.text.triton__0d1d2d3de:
[----:B------:R-:W-:-:S02]  /*0000*/  MOV R1, c[0x0][0x28] ;  /* 0x00000a0000017a02 */ /* 0x000fc40000000f00 */
[----:B------:R-:W0:Y:S01]  /*0010*/  S2R R2, SR_TID.X ;  /* 0x0000000000027919 */ /* 0x000e220000002100 */
[----:B------:R-:W-:Y:S01]  /*0020*/  MOV R5, 0x2 ;  /* 0x0000000200057802 */ /* 0x000fe20000000f00 */
[----:B------:R-:W-:Y:S01]  /*0030*/  ULDC.64 UR4, c[0x0][0x118] ;  /* 0x0000460000047ab9 */ /* 0x000fe20000000a00 */
[----:B------:R-:W-:Y:S01]  /*0040*/  PRMT R0, RZ, 0x7610, R0 ;  /* 0x00007610ff007816 */ /* 0x000fe20000000000 */
[----:B------:R-:W1:Y:S01]  /*0050*/  S2R R3, SR_CTAID.X ;  /* 0x0000000000037919 */ /* 0x000e620000002500 */
[----:B0-----:R-:W-:-:S04]  /*0060*/  LOP3.LUT R2, R2, 0x1f, RZ, 0xc0, !PT ;  /* 0x0000001f02027812 */ /* 0x001fc800078ec0ff */
[----:B-1----:R-:W-:-:S04]  /*0070*/  LEA R2, R3, R2, 0x5 ;  /* 0x0000000203027211 */ /* 0x002fc800078e28ff */
[C---:B------:R-:W-:Y:S02]  /*0080*/  ISETP.GE.AND P0, PT, R2.reuse, 0x20, PT ;  /* 0x000000200200780c */ /* 0x040fe40003f06270 */
[----:B------:R-:W-:-:S05]  /*0090*/  SHF.L.U32 R4, R2, 0x2, RZ ;  /* 0x0000000202047819 */ /* 0x000fca00000006ff */
[----:B------:R-:W-:-:S06]  /*00a0*/  IMAD.WIDE R4, R4, R5, c[0x0][0x160] ;  /* 0x0000580004047625 */ /* 0x000fcc00078e0205 */
[----:B------:R-:W2:Y:S01]  /*00b0*/  @!P0 LDG.E.EL.U16 R0, [R4.64] ;  /* 0x0000000404008981 */ /* 0x000ea2000c2e1500 */
[----:B------:R-:W-:-:S06]  /*00c0*/  PRMT R3, RZ, 0x7610, R3 ;  /* 0x00007610ff037816 */ /* 0x000fcc0000000003 */
[----:B------:R-:W3:Y:S01]  /*00d0*/  @!P0 LDG.E.EL.U16 R3, [R4.64+0x2] ;  /* 0x0000020404038981 */ /* 0x000ee2000c2e1500 */
[----:B------:R-:W-:Y:S02]  /*00e0*/  PRMT R6, RZ, 0x7610, R6 ;  /* 0x00007610ff067816 */ /* 0x000fe40000000006 */
[----:B------:R-:W-:-:S04]  /*00f0*/  PRMT R7, RZ, 0x7610, R7 ;  /* 0x00007610ff077816 */ /* 0x000fc80000000007 */
[----:B------:R0:W4:Y:S04]  /*0100*/  @!P0 LDG.E.EL.U16 R6, [R4.64+0x4] ;  /* 0x0000040404068981 */ /* 0x000128000c2e1500 */
[----:B------:R0:W5:Y:S01]  /*0110*/  @!P0 LDG.E.EL.U16 R7, [R4.64+0x6] ;  /* 0x0000060404078981 */ /* 0x000162000c2e1500 */
[----:B------:R-:W-:Y:S01]  /*0120*/  BSSY B0, `(.L_x_0) ;  /* 0x000002f000007945 */ /* 0x000fe20003800000 */
[----:B--2---:R-:W-:-:S05]  /*0130*/  SHF.L.U32 R0, R0, 0x10, RZ ;  /* 0x0000001000007819 */ /* 0x004fca00000006ff */
[----:B------:R-:W-:Y:S01]  /*0140*/  FMUL R0, R0, 0.0625 ;  /* 0x3d80000000007820 */ /* 0x000fe20000400000 */
[----:B---3--:R-:W-:-:S03]  /*0150*/  SHF.L.U32 R10, R3, 0x10, RZ ;  /* 0x00000010030a7819 */ /* 0x008fc600000006ff */
[----:B------:R-:W-:Y:S02]  /*0160*/  FMUL R11, R0, 0.019999999552965164185 ;  /* 0x3ca3d70a000b7820 */ /* 0x000fe40000400000 */
[----:B0-----:R-:W-:Y:S02]  /*0170*/  FMUL R5, R10, 0.0625 ;  /* 0x3d8000000a057820 */ /* 0x001fe40000400000 */
[----:B------:R-:W-:Y:S01]  /*0180*/  FADD.FTZ R12, |R11|, -RZ ;  /* 0x800000ff0b0c7221 */ /* 0x000fe20000010200 */
[----:B----4-:R-:W-:Y:S01]  /*0190*/  SHF.L.U32 R6, R6, 0x10, RZ ;  /* 0x0000001006067819 */ /* 0x010fe200000006ff */
[----:B------:R-:W-:-:S03]  /*01a0*/  FMUL R13, R5, 0.019999999552965164185 ;  /* 0x3ca3d70a050d7820 */ /* 0x000fc60000400000 */
[----:B------:R-:W-:Y:S02]  /*01b0*/  FSETP.GE.AND P2, PT, R12, 0.60000002384185791016, PT ;  /* 0x3f19999a0c00780b */ /* 0x000fe40003f46000 */
[----:B-----5:R-:W-:-:S11]  /*01c0*/  SHF.L.U32 R7, R7, 0x10, RZ ;  /* 0x0000001007077819 */ /* 0x020fd600000006ff */
[C---:B------:R-:W-:Y:S01]  /*01d0*/  @P2 FMUL R8, R12.reuse, 2.8853900432586669922 ;  /* 0x4038aa3b0c082820 */ /* 0x040fe20000400000 */
[----:B------:R-:W-:Y:S01]  /*01e0*/  @P2 MOV R4, 0x3f800000 ;  /* 0x3f80000000042802 */ /* 0x000fe20000000f00 */
[----:B------:R-:W-:Y:S01]  /*01f0*/  @!P2 FMUL R3, R11, R11 ;  /* 0x0000000b0b03a220 */ /* 0x000fe20000400000 */
[----:B------:R-:W-:Y:S02]  /*0200*/  @!P2 MOV R0, 0x3c80f082 ;  /* 0x3c80f0820000a802 */ /* 0x000fe40000000f00 */
[----:B------:R-:W-:Y:S01]  /*0210*/  @P2 FSETP.GE.AND P1, PT, R12, 9.010913848876953125, PT ;  /* 0x41102cb40c00280b */ /* 0x000fe20003f26000 */
[----:B------:R-:W0:Y:S02]  /*0220*/  @P2 MUFU.EX2 R8, R8 ;  /* 0x0000000800082308 */ /* 0x000e240000000800 */
[----:B------:R-:W-:-:S04]  /*0230*/  @!P2 FFMA.FTZ R0, R3, R0, -0.052303962409496307373 ;  /* 0xbd563cae0300a423 */ /* 0x000fc80000010000 */
[----:B------:R-:W-:-:S04]  /*0240*/  @!P2 FFMA.FTZ R0, R3, R0, 0.1331529766321182251 ;  /* 0x3e0859410300a423 */ /* 0x000fc80000010000 */
[----:B------:R-:W-:-:S04]  /*0250*/  @!P2 FFMA.FTZ R0, R3, R0, -0.33332768082618713379 ;  /* 0xbeaaa9ed0300a423 */ /* 0x000fc80000010000 */
[----:B------:R-:W-:Y:S01]  /*0260*/  @!P2 FFMA.FTZ R0, R3, R0, RZ ;  /* 0x000000000300a223 */ /* 0x000fe200000100ff */
[----:B0-----:R-:W-:Y:S01]  /*0270*/  @P2 FADD R9, R8, 1 ;  /* 0x3f80000008092421 */ /* 0x001fe20000000000 */
[----:B------:R-:W-:-:S05]  /*0280*/  FADD.FTZ R8, |R13|, -RZ ;  /* 0x800000ff0d087221 */ /* 0x000fca0000010200 */
[----:B------:R-:W0:Y:S02]  /*0290*/  @P2 MUFU.RCP R9, R9 ;  /* 0x0000000900092308 */ /* 0x000e240000001000 */
[----:B0-----:R-:W-:-:S05]  /*02a0*/  @P2 FFMA.FTZ R4, R9, -2, R4 ;  /* 0xc000000009042823 */ /* 0x001fca0000010004 */
[----:B------:R-:W-:Y:S02]  /*02b0*/  @P2 FSEL R4, R4, 1, !P1 ;  /* 0x3f80000004042808 */ /* 0x000fe40004800000 */
[----:B------:R-:W-:Y:S02]  /*02c0*/  FSETP.GE.AND P1, PT, R8, 0.60000002384185791016, PT ;  /* 0x3f19999a0800780b */ /* 0x000fe40003f26000 */
[--C-:B------:R-:W-:Y:S01]  /*02d0*/  @P2 LOP3.LUT R3, R4, 0x80000000, R11.reuse, 0xf8, !PT ;  /* 0x8000000004032812 */ /* 0x100fe200078ef80b */
[----:B------:R-:W-:-:S10]  /*02e0*/  @!P2 FFMA.FTZ R3, R11, R0, R11 ;  /* 0x000000000b03a223 */ /* 0x000fd4000001000b */
[----:B------:R-:W-:Y:S05]  /*02f0*/  @!P1 BRA `(.L_x_1) ;  /* 0x000000a000009947 */ /* 0x000fea0003800000 */
[C---:B------:R-:W-:Y:S01]  /*0300*/  FMUL R0, R8.reuse, 2.8853900432586669922 ;  /* 0x4038aa3b08007820 */ /* 0x040fe20000400000 */
[----:B------:R-:W-:Y:S02]  /*0310*/  MOV R4, 0x3f800000 ;  /* 0x3f80000000047802 */ /* 0x000fe40000000f00 */
[----:B------:R-:W-:-:S03]  /*0320*/  FSETP.GE.AND P1, PT, R8, 9.010913848876953125, PT ;  /* 0x41102cb40800780b */ /* 0x000fc60003f26000 */
[----:B------:R-:W0:Y:S02]  /*0330*/  MUFU.EX2 R0, R0 ;  /* 0x0000000000007308 */ /* 0x000e240000000800 */
[----:B0-----:R-:W-:-:S06]  /*0340*/  FADD R5, R0, 1 ;  /* 0x3f80000000057421 */ /* 0x001fcc0000000000 */
[----:B------:R-:W0:Y:S02]  /*0350*/  MUFU.RCP R5, R5 ;  /* 0x0000000500057308 */ /* 0x000e240000001000 */
[----:B0-----:R-:W-:-:S05]  /*0360*/  FFMA.FTZ R4, R5, -2, R4 ;  /* 0xc000000005047823 */ /* 0x001fca0000010004 */
[----:B------:R-:W-:-:S04]  /*0370*/  FSEL R4, R4, 1, !P1 ;  /* 0x3f80000004047808 */ /* 0x000fc80004800000 */
[----:B------:R-:W-:Y:S01]  /*0380*/  LOP3.LUT R4, R4, 0x80000000, R13, 0xf8, !PT ;  /* 0x8000000004047812 */ /* 0x000fe200078ef80d */
[----:B------:R-:W-:Y:S05]  /*0390*/  BRA `(.L_x_2) ;  /* 0x0000007000007947 */ /* 0x000fea0003800000 */
.L_x_1:
[----:B------:R-:W-:Y:S01]  /*03a0*/  MOV R0, 0x3c80f082 ;  /* 0x3c80f08200007802 */ /* 0x000fe20000000f00 */
[----:B------:R-:W-:-:S04]  /*03b0*/  FMUL R5, R13, R13 ;  /* 0x0000000d0d057220 */ /* 0x000fc80000400000 */
[----:B------:R-:W-:-:S04]  /*03c0*/  FFMA.FTZ R0, R5, R0, -0.052303962409496307373 ;  /* 0xbd563cae05007423 */ /* 0x000fc80000010000 */
[----:B------:R-:W-:-:S04]  /*03d0*/  FFMA.FTZ R0, R5, R0, 0.1331529766321182251 ;  /* 0x3e08594105007423 */ /* 0x000fc80000010000 */
[----:B------:R-:W-:-:S04]  /*03e0*/  FFMA.FTZ R0, R5, R0, -0.33332768082618713379 ;  /* 0xbeaaa9ed05007423 */ /* 0x000fc80000010000 */
[----:B------:R-:W-:-:S04]  /*03f0*/  FFMA.FTZ R0, R5, R0, RZ ;  /* 0x0000000005007223 */ /* 0x000fc800000100ff */
[----:B------:R-:W-:-:S02]  /*0400*/  FFMA.FTZ R4, R13, R0, R13 ;  /* 0x000000000d047223 */ /* 0x000fc4000001000d */
.L_x_2:
[----:B------:R-:W-:Y:S05]  /*0410*/  BSYNC B0 ;  /* 0x0000000000007941 */ /* 0x000fea0003800000 */
.L_x_0:
[----:B------:R-:W-:Y:S01]  /*0420*/  FMUL R0, R6, 0.0625 ;  /* 0x3d80000006007820 */ /* 0x000fe20000400000 */
[----:B------:R-:W-:Y:S03]  /*0430*/  BSSY B0, `(.L_x_3) ;  /* 0x0000016000007945 */ /* 0x000fe60003800000 */
[----:B------:R-:W-:-:S04]  /*0440*/  FMUL R8, R0, 0.019999999552965164185 ;  /* 0x3ca3d70a00087820 */ /* 0x000fc80000400000 */
[----:B------:R-:W-:-:S05]  /*0450*/  FADD.FTZ R9, |R8|, -RZ ;  /* 0x800000ff08097221 */ /* 0x000fca0000010200 */
[----:B------:R-:W-:-:S13]  /*0460*/  FSETP.GE.AND P1, PT, R9, 0.60000002384185791016, PT ;  /* 0x3f19999a0900780b */ /* 0x000fda0003f26000 */
        /* <DEDUP_REMOVED lines=11> */
.L_x_4:
[----:B------:R-:W-:Y:S01]  /*0520*/  MOV R0, 0x3c80f082 ;  /* 0x3c80f08200007802 */ /* 0x000fe20000000f00 */
[----:B------:R-:W-:-:S04]  /*0530*/  FMUL R5, R8, R8 ;  /* 0x0000000808057220 */ /* 0x000fc80000400000 */
[----:B------:R-:W-:-:S04]  /*0540*/  FFMA.FTZ R0, R5, R0, -0.052303962409496307373 ;  /* 0xbd563cae05007423 */ /* 0x000fc80000010000 */
[----:B------:R-:W-:-:S04]  /*0550*/  FFMA.FTZ R0, R5, R0, 0.1331529766321182251 ;  /* 0x3e08594105007423 */ /* 0x000fc80000010000 */
[----:B------:R-:W-:-:S04]  /*0560*/  FFMA.FTZ R0, R5, R0, -0.33332768082618713379 ;  /* 0xbeaaa9ed05007423 */ /* 0x000fc80000010000 */
[----:B------:R-:W-:-:S04]  /*0570*/  FFMA.FTZ R0, R5, R0, RZ ;  /* 0x0000000005007223 */ /* 0x000fc800000100ff */
[----:B------:R-:W-:-:S02]  /*0580*/  FFMA.FTZ R5, R8, R0, R8 ;  /* 0x0000000008057223 */ /* 0x000fc40000010008 */
.L_x_5:
[----:B------:R-:W-:Y:S05]  /*0590*/  BSYNC B0 ;  /* 0x0000000000007941 */ /* 0x000fea0003800000 */
.L_x_3:
        /* <DEDUP_REMOVED lines=16> */
.L_x_7:
[----:B------:R-:W-:Y:S01]  /*06a0*/  MOV R0, 0x3c80f082 ;  /* 0x3c80f08200007802 */ /* 0x000fe20000000f00 */
[----:B------:R-:W-:-:S04]  /*06b0*/  FMUL R7, R9, R9 ;  /* 0x0000000909077220 */ /* 0x000fc80000400000 */
[----:B------:R-:W-:-:S04]  /*06c0*/  FFMA.FTZ R0, R7, R0, -0.052303962409496307373 ;  /* 0xbd563cae07007423 */ /* 0x000fc80000010000 */
[----:B------:R-:W-:-:S04]  /*06d0*/  FFMA.FTZ R0, R7, R0, 0.1331529766321182251 ;  /* 0x3e08594107007423 */ /* 0x000fc80000010000 */
[----:B------:R-:W-:-:S04]  /*06e0*/  FFMA.FTZ R0, R7, R0, -0.33332768082618713379 ;  /* 0xbeaaa9ed07007423 */ /* 0x000fc80000010000 */
[----:B------:R-:W-:-:S04]  /*06f0*/  FFMA.FTZ R0, R7, R0, RZ ;  /* 0x0000000007007223 */ /* 0x000fc800000100ff */
[----:B------:R-:W-:-:S02]  /*0700*/  FFMA.FTZ R0, R9, R0, R9 ;  /* 0x0000000009007223 */ /* 0x000fc40000010009 */
.L_x_8:
[----:B------:R-:W-:Y:S05]  /*0710*/  BSYNC B0 ;  /* 0x0000000000007941 */ /* 0x000fea0003800000 */
.L_x_6:
[----:B------:R-:W-:Y:S02]  /*0720*/  SHF.R.S32.HI R7, RZ, 0x1f, R2 ;  /* 0x0000001fff077819 */ /* 0x000fe40000011402 */
[----:B------:R-:W-:Y:S02]  /*0730*/  MOV R15, 0x4 ;  /* 0x00000004000f7802 */ /* 0x000fe40000000f00 */
[----:B------:R-:W-:-:S04]  /*0740*/  LEA.HI R7, R7, R2, RZ, 0x2 ;  /* 0x0000000207077211 */ /* 0x000fc800078f10ff */
[----:B------:R-:W-:-:S04]  /*0750*/  LOP3.LUT R7, R7, 0xfffffffc, RZ, 0xc0, !PT ;  /* 0xfffffffc07077812 */ /* 0x000fc800078ec0ff */
[----:B------:R-:W-:-:S04]  /*0760*/  IADD3 R7, R2, -R7, RZ ;  /* 0x8000000702077210 */ /* 0x000fc80007ffe0ff */
[C---:B------:R-:W-:Y:S02]  /*0770*/  ISETP.GE.AND P1, PT, R7.reuse, RZ, PT ;  /* 0x000000ff0700720c */ /* 0x040fe40003f26270 */
[C---:B------:R-:W-:Y:S02]  /*0780*/  ISETP.GE.AND P2, PT, R7.reuse, 0x1, PT ;  /* 0x000000010700780c */ /* 0x040fe40003f46270 */
[----:B------:R-:W-:Y:S02]  /*0790*/  FSEL R6, RZ, -3.38953138925153547590e+38, P1 ;  /* 0xff7f0000ff067808 */ /* 0x000fe40000800000 */
[----:B------:R-:W-:Y:S02]  /*07a0*/  FSEL R9, RZ, -3.38953138925153547590e+38, P2 ;  /* 0xff7f0000ff097808 */ /* 0x000fe40001000000 */
[----:B------:R-:W-:Y:S01]  /*07b0*/  ISETP.NE.AND P3, PT, R7, 0x3, PT ;  /* 0x000000030700780c */ /* 0x000fe20003f65270 */
[----:B------:R-:W-:Y:S02]  /*07c0*/  FFMA R3, R3, 50, R6 ;  /* 0x4248000003037823 */ /* 0x000fe40000000006 */
[----:B------:R-:W-:-:S03]  /*07d0*/  FFMA R4, R4, 50, R9 ;  /* 0x4248000004047823 */ /* 0x000fc60000000009 */
[C---:B------:R-:W-:Y:S02]  /*07e0*/  FSETP.NAN.AND P2, PT, R3.reuse, R3, PT ;  /* 0x000000030300720b */ /* 0x040fe40003f48000 */
[----:B------:R-:W-:-:S04]  /*07f0*/  FSETP.GT.AND P1, PT, R3, R4, PT ;  /* 0x000000040300720b */ /* 0x000fc80003f24000 */
[----:B------:R-:W-:Y:S02]  /*0800*/  FSEL R6, R3, R4, P1 ;  /* 0x0000000403067208 */ /* 0x000fe40000800000 */
[----:B------:R-:W-:Y:S02]  /*0810*/  ISETP.GE.AND P1, PT, R7, 0x2, PT ;  /* 0x000000020700780c */ /* 0x000fe40003f26270 */
[----:B------:R-:W-:Y:S02]  /*0820*/  FSEL R9, R3, R6, P2 ;  /* 0x0000000603097208 */ /* 0x000fe40001000000 */
[----:B------:R-:W-:Y:S02]  /*0830*/  FSEL R6, RZ, -3.38953138925153547590e+38, P1 ;  /* 0xff7f0000ff067808 */ /* 0x000fe40000800000 */
[----:B------:R-:W-:-:S03]  /*0840*/  FSETP.NAN.AND P2, PT, R9, R9, PT ;  /* 0x000000090900720b */ /* 0x000fc60003f48000 */
[----:B------:R-:W-:Y:S01]  /*0850*/  FFMA R6, R5, 50, R6 ;  /* 0x4248000005067823 */ /* 0x000fe20000000006 */
[----:B------:R-:W-:-:S04]  /*0860*/  FSEL R5, RZ, -3.38953138925153547590e+38, !P3 ;  /* 0xff7f0000ff057808 */ /* 0x000fc80005800000 */
[----:B------:R-:W-:Y:S01]  /*0870*/  FSETP.GT.AND P1, PT, R9, R6, PT ;  /* 0x000000060900720b */ /* 0x000fe20003f24000 */
[----:B------:R-:W-:-:S04]  /*0880*/  FFMA R0, R0, 50, R5 ;  /* 0x4248000000007823 */ /* 0x000fc80000000005 */
[----:B------:R-:W-:-:S04]  /*0890*/  @!P2 FSEL R9, R9, R6, P1 ;  /* 0x000000060909a208 */ /* 0x000fc80000800000 */
[C---:B------:R-:W-:Y:S02]  /*08a0*/  FSETP.NAN.AND P2, PT, R9.reuse, R9, PT ;  /* 0x000000090900720b */ /* 0x040fe40003f48000 */
[----:B------:R-:W-:-:S11]  /*08b0*/  FSETP.GT.AND P1, PT, R9, R0, PT ;  /* 0x000000000900720b */ /* 0x000fd60003f24000 */
[----:B------:R-:W-:-:S05]  /*08c0*/  @!P2 FSEL R9, R9, R0, P1 ;  /* 0x000000000909a208 */ /* 0x000fca0000800000 */
[--C-:B------:R-:W-:Y:S01]  /*08d0*/  FADD R3, R3, -R9.reuse ;  /* 0x8000000903037221 */ /* 0x100fe20000000000 */
[--C-:B------:R-:W-:Y:S01]  /*08e0*/  FADD R4, R4, -R9.reuse ;  /* 0x8000000904047221 */ /* 0x100fe20000000000 */
[--C-:B------:R-:W-:Y:S01]  /*08f0*/  FADD R5, R6, -R9.reuse ;  /* 0x8000000906057221 */ /* 0x100fe20000000000 */
[----:B------:R-:W-:Y:S01]  /*0900*/  FADD R0, R0, -R9 ;  /* 0x8000000900007221 */ /* 0x000fe20000000000 */
[----:B------:R-:W-:Y:S01]  /*0910*/  FMUL R3, R3, 1.4426950216293334961 ;  /* 0x3fb8aa3b03037820 */ /* 0x000fe20000400000 */
[----:B------:R-:W-:Y:S01]  /*0920*/  FMUL R6, R4, 1.4426950216293334961 ;  /* 0x3fb8aa3b04067820 */ /* 0x000fe20000400000 */
[----:B------:R-:W-:Y:S01]  /*0930*/  FMUL R7, R5, 1.4426950216293334961 ;  /* 0x3fb8aa3b05077820 */ /* 0x000fe20000400000 */
[----:B------:R-:W-:Y:S02]  /*0940*/  FMUL R8, R0, 1.4426950216293334961 ;  /* 0x3fb8aa3b00087820 */ /* 0x000fe40000400000 */
[----:B------:R-:W-:Y:S02]  /*0950*/  FSETP.GEU.AND P1, PT, R3, -126, PT ;  /* 0xc2fc00000300780b */ /* 0x000fe40003f2e000 */
[----:B------:R-:W-:-:S02]  /*0960*/  FSETP.GEU.AND P2, PT, R6, -126, PT ;  /* 0xc2fc00000600780b */ /* 0x000fc40003f4e000 */
[----:B------:R-:W-:Y:S02]  /*0970*/  FSETP.GEU.AND P3, PT, R7, -126, PT ;  /* 0xc2fc00000700780b */ /* 0x000fe40003f6e000 */
[----:B------:R-:W-:-:S07]  /*0980*/  FSETP.GEU.AND P4, PT, R8, -126, PT ;  /* 0xc2fc00000800780b */ /* 0x000fce0003f8e000 */
[----:B------:R-:W-:Y:S02]  /*0990*/  @!P1 FMUL R3, R3, 0.5 ;  /* 0x3f00000003039820 */ /* 0x000fe40000400000 */
[----:B------:R-:W-:Y:S02]  /*09a0*/  @!P2 FMUL R6, R6, 0.5 ;  /* 0x3f0000000606a820 */ /* 0x000fe40000400000 */
[----:B------:R-:W0:Y:S01]  /*09b0*/  MUFU.EX2 R0, R3 ;  /* 0x0000000300007308 */ /* 0x000e220000000800 */
[----:B------:R-:W-:Y:S01]  /*09c0*/  @!P3 FMUL R7, R7, 0.5 ;  /* 0x3f0000000707b820 */ /* 0x000fe20000400000 */
[----:B------:R-:W-:-:S06]  /*09d0*/  @!P4 FMUL R8, R8, 0.5 ;  /* 0x3f0000000808c820 */ /* 0x000fcc0000400000 */
[----:B------:R-:W1:Y:S08]  /*09e0*/  MUFU.EX2 R5, R6 ;  /* 0x0000000600057308 */ /* 0x000e700000000800 */
[----:B------:R-:W2:Y:S01]  /*09f0*/  MUFU.EX2 R11, R7 ;  /* 0x00000007000b7308 */ /* 0x000ea20000000800 */
[----:B0-----:R-:W-:-:S07]  /*0a00*/  @!P1 FMUL R0, R0, R0 ;  /* 0x0000000000009220 */ /* 0x001fce0000400000 */
[----:B------:R-:W0:Y:S01]  /*0a10*/  MUFU.EX2 R13, R8 ;  /* 0x00000008000d7308 */ /* 0x000e220000000800 */
[----:B-1----:R-:W-:-:S04]  /*0a20*/  @!P2 FMUL R5, R5, R5 ;  /* 0x000000050505a220 */ /* 0x002fc80000400000 */
[----:B------:R-:W-:Y:S01]  /*0a30*/  FADD R0, R0, R5 ;  /* 0x0000000500007221 */ /* 0x000fe20000000000 */
[----:B------:R-:W-:Y:S01]  /*0a40*/  IMAD.WIDE R4, R2, R15, c[0x0][0x168] ;  /* 0x00005a0002047625 */ /* 0x000fe200078e020f */
[----:B--2---:R-:W-:-:S03]  /*0a50*/  @!P3 FMUL R11, R11, R11 ;  /* 0x0000000b0b0bb220 */ /* 0x004fc60000400000 */
[----:B------:R-:W-:Y:S01]  /*0a60*/  IMAD.WIDE R2, R2, R15, c[0x0][0x170] ;  /* 0x00005c0002027625 */ /* 0x000fe200078e020f */
[----:B------:R1:W-:Y:S01]  /*0a70*/  @!P0 STG.E [R4.64], R9 ;  /* 0x0000000904008986 */ /* 0x0003e2000c101904 */
[----:B------:R-:W-:Y:S01]  /*0a80*/  FADD R0, R0, R11 ;  /* 0x0000000b00007221 */ /* 0x000fe20000000000 */
[----:B0-----:R-:W-:-:S04]  /*0a90*/  @!P4 FMUL R13, R13, R13 ;  /* 0x0000000d0d0dc220 */ /* 0x001fc80000400000 */
[----:B------:R-:W-:Y:S01]  /*0aa0*/  FADD R13, R0, R13 ;  /* 0x0000000d000d7221 */ /* 0x000fe20000000000 */
[----:B------:R-:W-:Y:S06]  /*0ab0*/  @P0 EXIT ;  /* 0x000000000000094d */ /* 0x000fec0003800000 */
[----:B------:R-:W-:Y:S01]  /*0ac0*/  STG.E [R2.64], R13 ;  /* 0x0000000d02007986 */ /* 0x000fe2000c101904 */
[----:B------:R-:W-:Y:S05]  /*0ad0*/  EXIT ;  /* 0x000000000000794d */ /* 0x000fea0003800000 */
.L_x_9:
[----:B------:R-:W-:-:S00]  /*0ae0*/  BRA `(.L_x_9) ;  /* 0xfffffff000007947 */ /* 0x000fc0000383ffff */
[----:B------:R-:W-:-:S00]  /*0af0*/  NOP ;  /* 0x0000000000007918 */ /* 0x000fc00000000000 */
        /* <DEDUP_REMOVED lines=8> */
.L_x_10:


//--------------------- .nv.global.init           --------------------------
	.section	.nv.global.init,"aw",@progbits
.nv.global.init:
	.type		_$_str,@object
	.size		_$_str,(.L_0 - _$_str)
_$_str:
        /*0000*/ 	.byte	0x5f, 0x5f, 0x43, 0x55, 0x44, 0x41, 0x5f, 0x46, 0x54, 0x5a, 0x00
.L_0:
